//
// Generated by NVIDIA NVVM Compiler
//
// Compiler Build ID: CL-36424714
// Cuda compilation tools, release 13.0, V13.0.88
// Based on NVVM 20.0.0
//

.version 9.0
.target sm_100
.address_size 64

	// .globl	_Z8find_maxPiS_

.visible .entry _Z8find_maxPiS_(
	.param .u64 .ptr .align 1 _Z8find_maxPiS__param_0,
	.param .u64 .ptr .align 1 _Z8find_maxPiS__param_1
)
{
	.reg .b32 	%r<4>;
	.reg .b64 	%rd<7>;

	ld.param.u64 	%rd1, [_Z8find_maxPiS__param_0];
	ld.param.u64 	%rd2, [_Z8find_maxPiS__param_1];
	cvta.to.global.u64 	%rd3, %rd2;
	cvta.to.global.u64 	%rd4, %rd1;
	mov.u32 	%r1, %tid.x;
	mul.wide.u32 	%rd5, %r1, 4;
	add.s64 	%rd6, %rd4, %rd5;
	ld.global.u32 	%r2, [%rd6];
	atom.global.max.s32 	%r3, [%rd3], %r2;
	ret;

}


// ===== COMPILED SASS (sm_100) =====

	.target	sm_100

	.elftype	@"ET_EXEC"


//--------------------- .note.nv.tkinfo           --------------------------
	.section	.note.nv.tkinfo,"",@"SHT_NOTE"
	.sectionflags	@"SHF_NOTE_NV_TKINFO"
	.tkinfo
        /*0018*/ 	.word	0x00000002
        /*0030*/ 	.string	""
        /*0030*/ 	.string	"ptxas"
        /*0030*/ 	.string	"Cuda compilation tools, release 13.0, V13.0.88"
        /*0030*/ 	.string	"Build cuda_13.0.r13.0/compiler.36424714_0"
        /*0030*/ 	.string	"-arch sm_100 -m 64 "



//--------------------- .note.nv.cuinfo           --------------------------
	.section	.note.nv.cuinfo,"",@"SHT_NOTE"
	.sectionflags	@"SHF_NOTE_NV_CUINFO"
        /*0018*/ 	.short	0x0002
        /*001a*/ 	.short	0x0064
        /*001c*/ 	.short	0x0082
	.zero		2


//--------------------- .nv.info                  --------------------------
	.section	.nv.info,"",@"SHT_CUDA_INFO"
	.align	4


	//----- nvinfo : EIATTR_REGCOUNT
	.align		4
        /*0000*/ 	.byte	0x04, 0x2f
        /*0002*/ 	.short	(.L_1 - .L_0)
	.align		4
.L_0:
        /*0004*/ 	.word	index@(_Z8find_maxPiS_)
        /*0008*/ 	.word	0x0000000a


	//----- nvinfo : EIATTR_FRAME_SIZE
	.align		4
.L_1:
        /*000c*/ 	.byte	0x04, 0x11
        /*000e*/ 	.short	(.L_3 - .L_2)
	.align		4
.L_2:
        /*0010*/ 	.word	index@(_Z8find_maxPiS_)
        /*0014*/ 	.word	0x00000000


	//----- nvinfo : EIATTR_MIN_STACK_SIZE
	.align		4
.L_3:
        /*0018*/ 	.byte	0x04, 0x12
        /*001a*/ 	.short	(.L_5 - .L_4)
	.align		4
.L_4:
        /*001c*/ 	.word	index@(_Z8find_maxPiS_)
        /*0020*/ 	.word	0x00000000
.L_5:


//--------------------- .nv.compat                --------------------------
	.section	.nv.compat,"",@"SHT_CUDA_COMPAT_INFO"
	.align	4
        /*0000*/ 	.byte	0x02, 0x09, 0x00, 0x00, 0x02, 0x02, 0x01, 0x00, 0x02, 0x05, 0x05, 0x00, 0x03, 0x07, 0x01, 0x01
        /*0010*/ 	.byte	0x02, 0x03, 0x00, 0x00, 0x02, 0x06, 0x01, 0x00, 0x04, 0x0b, 0x08, 0x00, 0x09, 0x00, 0x00, 0x00
        /*0020*/ 	.byte	0x00, 0x00, 0x00, 0x00


//--------------------- .nv.info._Z8find_maxPiS_  --------------------------
	.section	.nv.info._Z8find_maxPiS_,"",@"SHT_CUDA_INFO"
	.sectionflags	@""
	.align	4


	//----- nvinfo : EIATTR_CUDA_API_VERSION
	.align		4
        /*0000*/ 	.byte	0x04, 0x37
        /*0002*/ 	.short	(.L_7 - .L_6)
.L_6:
        /*0004*/ 	.word	0x00000082


	//----- nvinfo : EIATTR_KPARAM_INFO
	.align		4
.L_7:
        /*0008*/ 	.byte	0x04, 0x17
        /*000a*/ 	.short	(.L_9 - .L_8)
.L_8:
        /*000c*/ 	.word	0x00000000
        /*0010*/ 	.short	0x0001
        /*0012*/ 	.short	0x0008
        /*0014*/ 	.byte	0x00, 0xf5, 0x21, 0x00


	//----- nvinfo : EIATTR_KPARAM_INFO
	.align		4
.L_9:
        /*0018*/ 	.byte	0x04, 0x17
        /*001a*/ 	.short	(.L_11 - .L_10)
.L_10:
        /*001c*/ 	.word	0x00000000
        /*0020*/ 	.short	0x0000
        /*0022*/ 	.short	0x0000
        /*0024*/ 	.byte	0x00, 0xf5, 0x21, 0x00


	//----- nvinfo : EIATTR_SPARSE_MMA_MASK
	.align		4
.L_11:
        /*0028*/ 	.byte	0x03, 0x50
        /*002a*/ 	.short	0x0000


	//----- nvinfo : EIATTR_MAXREG_COUNT
	.align		4
        /*002c*/ 	.byte	0x03, 0x1b
        /*002e*/ 	.short	0x00ff


	//----- nvinfo : EIATTR_MERCURY_ISA_VERSION
	.align		4
        /*0030*/ 	.byte	0x03, 0x5f
        /*0032*/ 	.short	0x0101


	//----- nvinfo : EIATTR_INT_WARP_WIDE_INSTR_OFFSETS
	.align		4
        /*0034*/ 	.byte	0x04, 0x31
        /*0036*/ 	.short	(.L_13 - .L_12)


	//   ....[0]....
.L_12:
        /*0038*/ 	.word	0x00000070


	//   ....[1]....
        /*003c*/ 	.word	0x000000b0


	//----- nvinfo : EIATTR_VRC_CTA_INIT_COUNT
	.align		4
.L_13:
        /*0040*/ 	.byte	0x02, 0x4a
	.zero		1
	.zero		1


	//----- nvinfo : EIATTR_EXIT_INSTR_OFFSETS
	.align		4
        /*0044*/ 	.byte	0x04, 0x1c
        /*0046*/ 	.short	(.L_15 - .L_14)


	//   ....[0]....
.L_14:
        /*0048*/ 	.word	0x000000e0


	//----- nvinfo : EIATTR_CBANK_PARAM_SIZE
	.align		4
.L_15:
        /*004c*/ 	.byte	0x03, 0x19
        /*004e*/ 	.short	0x0010


	//----- nvinfo : EIATTR_PARAM_CBANK
	.align		4
        /*0050*/ 	.byte	0x04, 0x0a
        /*0052*/ 	.short	(.L_17 - .L_16)
	.align		4
.L_16:
        /*0054*/ 	.word	index@(.nv.constant0._Z8find_maxPiS_)
        /*0058*/ 	.short	0x0380
        /*005a*/ 	.short	0x0010


	//----- nvinfo : EIATTR_SW_WAR
	.align		4
.L_17:
        /*005c*/ 	.byte	0x04, 0x36
        /*005e*/ 	.short	(.L_19 - .L_18)
.L_18:
        /*0060*/ 	.word	0x00000008
.L_19:


//--------------------- .nv.callgraph             --------------------------
	.section	.nv.callgraph,"",@"SHT_CUDA_CALLGRAPH"
	.align	4
	.sectionentsize	8
	.align		4
        /*0000*/ 	.word	0x00000000
	.align		4
        /*0004*/ 	.word	0xffffffff
	.align		4
        /*0008*/ 	.word	0x00000000
	.align		4
        /*000c*/ 	.word	0xfffffffe
	.align		4
        /*0010*/ 	.word	0x00000000
	.align		4
        /*0014*/ 	.word	0xfffffffd
	.align		4
        /*0018*/ 	.word	0x00000000
	.align		4
        /*001c*/ 	.word	0xfffffffc


//--------------------- .text._Z8find_maxPiS_     --------------------------
	.section	.text._Z8find_maxPiS_,"ax",@progbits
	.align	128
        .global         _Z8find_maxPiS_
        .type           _Z8find_maxPiS_,@function
        .size           _Z8find_maxPiS_,(.L_x_1 - _Z8find_maxPiS_)
        .other          _Z8find_maxPiS_,@"STO_CUDA_ENTRY STV_DEFAULT"
_Z8find_maxPiS_:
.text._Z8find_maxPiS_:
[----:B------:R-:W-:Y:S01]  /*0000*/  LDC R1, c[0x0][0x37c] ;  /* 0x0000df00ff017b82 */ /* 0x000fe20000000800 */
[----:B------:R-:W0:Y:S07]  /*0010*/  S2R R5, SR_TID.X ;  /* 0x0000000000057919 */ /* 0x000e2e0000002100 */
[----:B------:R-:W0:Y:S01]  /*0020*/  LDC.64 R2, c[0x0][0x380] ;  /* 0x0000e000ff027b82 */ /* 0x000e220000000a00 */
[----:B------:R-:W1:Y:S01]  /*0030*/  LDCU.64 UR6, c[0x0][0x358] ;  /* 0x00006b00ff0677ac */ /* 0x000e620008000a00 */
[----:B0-----:R-:W-:-:S06]  /*0040*/  IMAD.WIDE.U32 R2, R5, 0x4, R2 ;  /* 0x0000000405027825 */ /* 0x001fcc00078e0002 */
[----:B-1----:R-:W2:Y:S01]  /*0050*/  LDG.E R2, desc[UR6][R2.64] ;  /* 0x0000000602027981 */ /* 0x002ea2000c1e1900 */
[----:B------:R-:W0:Y:S01]  /*0060*/  LDC.64 R4, c[0x0][0x388] ;  /* 0x0000e200ff047b82 */ /* 0x000e220000000a00 */
[----:B------:R-:W-:Y:S01]  /*0070*/  VOTEU.ANY UR4, UPT, PT ;  /* 0x0000000000047886 */ /* 0x000fe200038e0100 */
[----:B------:R-:W1:Y:S01]  /*0080*/  S2R R0, SR_LANEID ;  /* 0x0000000000007919 */ /* 0x000e620000000000 */
[----:B------:R-:W-:-:S06]  /*0090*/  UFLO.U32 UR4, UR4 ;  /* 0x00000004000472bd */ /* 0x000fcc00080e0000 */
[----:B-1----:R-:W-:Y:S02]  /*00a0*/  ISETP.EQ.U32.AND P0, PT, R0, UR4, PT ;  /* 0x0000000400007c0c */ /* 0x002fe4000bf02070 */
[----:B--2---:R-:W-:-:S13]  /*00b0*/  CREDUX.MAX.S32 UR5, R2 ;  /* 0x00000000020572cc */ /* 0x004fda0000000200 */
[----:B------:R-:W-:-:S05]  /*00c0*/  MOV R7, UR5 ;  /* 0x0000000500077c02 */ /* 0x000fca0008000f00 */
[----:B0-----:R-:W-:Y:S01]  /*00d0*/  @P0 REDG.E.MAX.S32.STRONG.GPU desc[UR6][R4.64], R7 ;  /* 0x000000070400098e */ /* 0x001fe2000d12e306 */
[----:B------:R-:W-:Y:S05]  /*00e0*/  EXIT ;  /* 0x000000000000794d */ /* 0x000fea0003800000 */
.L_x_0:
[----:B------:R-:W-:-:S00]  /*00f0*/  BRA `(.L_x_0) ;  /* 0xfffffffc00fc7947 */ /* 0x000fc0000383ffff */
[----:B------:R-:W-:-:S00]  /*0100*/  NOP ;  /* 0x0000000000007918 */ /* 0x000fc00000000000 */
[----:B------:R-:W-:-:S00]  /*0110*/  NOP ;  /* 0x0000000000007918 */ /* 0x000fc00000000000 */
[----:B------:R-:W-:-:S00]  /*0120*/  NOP ;  /* 0x0000000000007918 */ /* 0x000fc00000000000 */
[----:B------:R-:W-:-:S00]  /*0130*/  NOP ;  /* 0x0000000000007918 */ /* 0x000fc00000000000 */
[----:B------:R-:W-:-:S00]  /*0140*/  NOP ;  /* 0x0000000000007918 */ /* 0x000fc00000000000 */
[----:B------:R-:W-:-:S00]  /*0150*/  NOP ;  /* 0x0000000000007918 */ /* 0x000fc00000000000 */
[----:B------:R-:W-:-:S00]  /*0160*/  NOP ;  /* 0x0000000000007918 */ /* 0x000fc00000000000 */
[----:B------:R-:W-:-:S00]  /*0170*/  NOP ;  /* 0x0000000000007918 */ /* 0x000fc00000000000 */
.L_x_1:


//--------------------- .nv.shared.reserved.0     --------------------------
	.section	.nv.shared.reserved.0,"aw",@nobits
	.weak		__nv_reservedSMEM_offset_0_alias
	.size		__nv_reservedSMEM_offset_0_alias, 0, 64
	.other		__nv_reservedSMEM_offset_0_alias,@"STO_CUDA_RESERVED_SHARED STV_DEFAULT"
__nv_reservedSMEM_offset_0_alias:
	.zero		0
	.zero		64


//--------------------- .nv.constant0._Z8find_maxPiS_ --------------------------
	.section	.nv.constant0._Z8find_maxPiS_,"a",@progbits
	.sectionflags	@""
	.align	4
.nv.constant0._Z8find_maxPiS_:
	.zero		912


//--------------------- SYMBOLS --------------------------

	.type		.nv.reservedSmem.offset0,@object
	.size		.nv.reservedSmem.offset0,0x4
